//
// Generated by NVIDIA NVVM Compiler
//
// Compiler Build ID: CL-36424714
// Cuda compilation tools, release 13.0, V13.0.88
// Based on NVVM 20.0.0
//

.version 9.0
.target sm_100
.address_size 64

	// .globl	fun2

.visible .entry fun2(
	.param .u64 .ptr .align 1 fun2_param_0,
	.param .u32 fun2_param_1
)
{
	.reg .b16 	%rs<2>;
	.reg .b32 	%r<2>;
	.reg .b64 	%rd<5>;

	ld.param.u64 	%rd1, [fun2_param_0];
	cvta.to.global.u64 	%rd2, %rd1;
	mov.u32 	%r1, %tid.x;
	cvt.u64.u32 	%rd3, %r1;
	add.s64 	%rd4, %rd2, %rd3;
	mov.b16 	%rs1, 5;
	st.global.u8 	[%rd4], %rs1;
	ret;

}
	// .globl	fun3
.visible .entry fun3()
{


	ret;

}


// ===== COMPILED SASS (sm_100) =====

	.target	sm_100

	.elftype	@"ET_EXEC"


//--------------------- .note.nv.tkinfo           --------------------------
	.section	.note.nv.tkinfo,"",@"SHT_NOTE"
	.sectionflags	@"SHF_NOTE_NV_TKINFO"
	.tkinfo
        /*0018*/ 	.word	0x00000002
        /*0030*/ 	.string	""
        /*0030*/ 	.string	"ptxas"
        /*0030*/ 	.string	"Cuda compilation tools, release 13.0, V13.0.88"
        /*0030*/ 	.string	"Build cuda_13.0.r13.0/compiler.36424714_0"
        /*0030*/ 	.string	"-arch sm_100 -m 64 "



//--------------------- .note.nv.cuinfo           --------------------------
	.section	.note.nv.cuinfo,"",@"SHT_NOTE"
	.sectionflags	@"SHF_NOTE_NV_CUINFO"
        /*0018*/ 	.short	0x0002
        /*001a*/ 	.short	0x0064
        /*001c*/ 	.short	0x0082
	.zero		2


//--------------------- .nv.info                  --------------------------
	.section	.nv.info,"",@"SHT_CUDA_INFO"
	.align	4


	//----- nvinfo : EIATTR_REGCOUNT
	.align		4
        /*0000*/ 	.byte	0x04, 0x2f
        /*0002*/ 	.short	(.L_1 - .L_0)
	.align		4
.L_0:
        /*0004*/ 	.word	index@(fun2)
        /*0008*/ 	.word	0x00000006


	//----- nvinfo : EIATTR_FRAME_SIZE
	.align		4
.L_1:
        /*000c*/ 	.byte	0x04, 0x11
        /*000e*/ 	.short	(.L_3 - .L_2)
	.align		4
.L_2:
        /*0010*/ 	.word	index@(fun2)
        /*0014*/ 	.word	0x00000000


	//----- nvinfo : EIATTR_REGCOUNT
	.align		4
.L_3:
        /*0018*/ 	.byte	0x04, 0x2f
        /*001a*/ 	.short	(.L_5 - .L_4)
	.align		4
.L_4:
        /*001c*/ 	.word	index@(fun3)
        /*0020*/ 	.word	0x00000004


	//----- nvinfo : EIATTR_FRAME_SIZE
	.align		4
.L_5:
        /*0024*/ 	.byte	0x04, 0x11
        /*0026*/ 	.short	(.L_7 - .L_6)
	.align		4
.L_6:
        /*0028*/ 	.word	index@(fun3)
        /*002c*/ 	.word	0x00000000


	//----- nvinfo : EIATTR_MIN_STACK_SIZE
	.align		4
.L_7:
        /*0030*/ 	.byte	0x04, 0x12
        /*0032*/ 	.short	(.L_9 - .L_8)
	.align		4
.L_8:
        /*0034*/ 	.word	index@(fun3)
        /*0038*/ 	.word	0x00000000


	//----- nvinfo : EIATTR_MIN_STACK_SIZE
	.align		4
.L_9:
        /*003c*/ 	.byte	0x04, 0x12
        /*003e*/ 	.short	(.L_11 - .L_10)
	.align		4
.L_10:
        /*0040*/ 	.word	index@(fun2)
        /*0044*/ 	.word	0x00000000
.L_11:


//--------------------- .nv.compat                --------------------------
	.section	.nv.compat,"",@"SHT_CUDA_COMPAT_INFO"
	.align	4
        /*0000*/ 	.byte	0x02, 0x09, 0x00, 0x00, 0x02, 0x02, 0x01, 0x00, 0x02, 0x05, 0x05, 0x00, 0x03, 0x07, 0x01, 0x01
        /*0010*/ 	.byte	0x02, 0x03, 0x00, 0x00, 0x02, 0x06, 0x01, 0x00, 0x04, 0x0b, 0x08, 0x00, 0x09, 0x00, 0x00, 0x00
        /*0020*/ 	.byte	0x00, 0x00, 0x00, 0x00


//--------------------- .nv.info.fun3             --------------------------
	.section	.nv.info.fun3,"",@"SHT_CUDA_INFO"
	.sectionflags	@""
	.align	4


	//----- nvinfo : EIATTR_CUDA_API_VERSION
	.align		4
        /*0000*/ 	.byte	0x04, 0x37
        /*0002*/ 	.short	(.L_13 - .L_12)
.L_12:
        /*0004*/ 	.word	0x00000082


	//----- nvinfo : EIATTR_SPARSE_MMA_MASK
	.align		4
.L_13:
        /*0008*/ 	.byte	0x03, 0x50
        /*000a*/ 	.short	0x0000


	//----- nvinfo : EIATTR_MAXREG_COUNT
	.align		4
        /*000c*/ 	.byte	0x03, 0x1b
        /*000e*/ 	.short	0x00ff


	//----- nvinfo : EIATTR_MERCURY_ISA_VERSION
	.align		4
        /*0010*/ 	.byte	0x03, 0x5f
        /*0012*/ 	.short	0x0101


	//----- nvinfo : EIATTR_VRC_CTA_INIT_COUNT
	.align		4
        /*0014*/ 	.byte	0x02, 0x4a
	.zero		1
	.zero		1


	//----- nvinfo : EIATTR_EXIT_INSTR_OFFSETS
	.align		4
        /*0018*/ 	.byte	0x04, 0x1c
        /*001a*/ 	.short	(.L_15 - .L_14)


	//   ....[0]....
.L_14:
        /*001c*/ 	.word	0x00000010


	//----- nvinfo : EIATTR_SW_WAR
	.align		4
.L_15:
        /*0020*/ 	.byte	0x04, 0x36
        /*0022*/ 	.short	(.L_17 - .L_16)
.L_16:
        /*0024*/ 	.word	0x00000008
.L_17:


//--------------------- .nv.info.fun2             --------------------------
	.section	.nv.info.fun2,"",@"SHT_CUDA_INFO"
	.sectionflags	@""
	.align	4


	//----- nvinfo : EIATTR_CUDA_API_VERSION
	.align		4
        /*0000*/ 	.byte	0x04, 0x37
        /*0002*/ 	.short	(.L_19 - .L_18)
.L_18:
        /*0004*/ 	.word	0x00000082


	//----- nvinfo : EIATTR_KPARAM_INFO
	.align		4
.L_19:
        /*0008*/ 	.byte	0x04, 0x17
        /*000a*/ 	.short	(.L_21 - .L_20)
.L_20:
        /*000c*/ 	.word	0x00000000
        /*0010*/ 	.short	0x0001
        /*0012*/ 	.short	0x0008
        /*0014*/ 	.byte	0x00, 0xf0, 0x11, 0x00


	//----- nvinfo : EIATTR_KPARAM_INFO
	.align		4
.L_21:
        /*0018*/ 	.byte	0x04, 0x17
        /*001a*/ 	.short	(.L_23 - .L_22)
.L_22:
        /*001c*/ 	.word	0x00000000
        /*0020*/ 	.short	0x0000
        /*0022*/ 	.short	0x0000
        /*0024*/ 	.byte	0x00, 0xf5, 0x21, 0x00


	//----- nvinfo : EIATTR_SPARSE_MMA_MASK
	.align		4
.L_23:
        /*0028*/ 	.byte	0x03, 0x50
        /*002a*/ 	.short	0x0000


	//----- nvinfo : EIATTR_MAXREG_COUNT
	.align		4
        /*002c*/ 	.byte	0x03, 0x1b
        /*002e*/ 	.short	0x00ff


	//----- nvinfo : EIATTR_MERCURY_ISA_VERSION
	.align		4
        /*0030*/ 	.byte	0x03, 0x5f
        /*0032*/ 	.short	0x0101


	//----- nvinfo : EIATTR_VRC_CTA_INIT_COUNT
	.align		4
        /*0034*/ 	.byte	0x02, 0x4a
	.zero		1
	.zero		1


	//----- nvinfo : EIATTR_EXIT_INSTR_OFFSETS
	.align		4
        /*0038*/ 	.byte	0x04, 0x1c
        /*003a*/ 	.short	(.L_25 - .L_24)


	//   ....[0]....
.L_24:
        /*003c*/ 	.word	0x00000080


	//----- nvinfo : EIATTR_CBANK_PARAM_SIZE
	.align		4
.L_25:
        /*0040*/ 	.byte	0x03, 0x19
        /*0042*/ 	.short	0x000c


	//----- nvinfo : EIATTR_PARAM_CBANK
	.align		4
        /*0044*/ 	.byte	0x04, 0x0a
        /*0046*/ 	.short	(.L_27 - .L_26)
	.align		4
.L_26:
        /*0048*/ 	.word	index@(.nv.constant0.fun2)
        /*004c*/ 	.short	0x0380
        /*004e*/ 	.short	0x000c


	//----- nvinfo : EIATTR_SW_WAR
	.align		4
.L_27:
        /*0050*/ 	.byte	0x04, 0x36
        /*0052*/ 	.short	(.L_29 - .L_28)
.L_28:
        /*0054*/ 	.word	0x00000008
.L_29:


//--------------------- .nv.callgraph             --------------------------
	.section	.nv.callgraph,"",@"SHT_CUDA_CALLGRAPH"
	.align	4
	.sectionentsize	8
	.align		4
        /*0000*/ 	.word	0x00000000
	.align		4
        /*0004*/ 	.word	0xffffffff
	.align		4
        /*0008*/ 	.word	0x00000000
	.align		4
        /*000c*/ 	.word	0xfffffffe
	.align		4
        /*0010*/ 	.word	0x00000000
	.align		4
        /*0014*/ 	.word	0xfffffffd
	.align		4
        /*0018*/ 	.word	0x00000000
	.align		4
        /*001c*/ 	.word	0xfffffffc


//--------------------- .text.fun3                --------------------------
	.section	.text.fun3,"ax",@progbits
	.align	128
        .global         fun3
        .type           fun3,@function
        .size           fun3,(.L_x_2 - fun3)
        .other          fun3,@"STO_CUDA_ENTRY STV_DEFAULT"
fun3:
.text.fun3:
[----:B------:R-:W-:Y:S01]  /*0000*/  LDC R1, c[0x0][0x37c] ;  /* 0x0000df00ff017b82 */ /* 0x000fe20000000800 */
[----:B------:R-:W-:Y:S05]  /*0010*/  EXIT ;  /* 0x000000000000794d */ /* 0x000fea0003800000 */
.L_x_0:
[----:B------:R-:W-:-:S00]  /*0020*/  BRA `(.L_x_0) ;  /* 0xfffffffc00fc7947 */ /* 0x000fc0000383ffff */
[----:B------:R-:W-:-:S00]  /*0030*/  NOP ;  /* 0x0000000000007918 */ /* 0x000fc00000000000 */
        /* <DEDUP_REMOVED lines=12> */
.L_x_2:


//--------------------- .text.fun2                --------------------------
	.section	.text.fun2,"ax",@progbits
	.align	128
        .global         fun2
        .type           fun2,@function
        .size           fun2,(.L_x_3 - fun2)
        .other          fun2,@"STO_CUDA_ENTRY STV_DEFAULT"
fun2:
.text.fun2:
[----:B------:R-:W-:Y:S01]  /*0000*/  LDC R1, c[0x0][0x37c] ;  /* 0x0000df00ff017b82 */ /* 0x000fe20000000800 */
[----:B------:R-:W0:Y:S01]  /*0010*/  S2R R2, SR_TID.X ;  /* 0x0000000000027919 */ /* 0x000e220000002100 */
[----:B------:R-:W0:Y:S01]  /*0020*/  LDCU.64 UR6, c[0x0][0x380] ;  /* 0x00007000ff0677ac */ /* 0x000e220008000a00 */
[----:B------:R-:W-:Y:S01]  /*0030*/  IMAD.MOV.U32 R0, RZ, RZ, 0x5 ;  /* 0x00000005ff007424 */ /* 0x000fe200078e00ff */
[----:B------:R-:W1:Y:S01]  /*0040*/  LDCU.64 UR4, c[0x0][0x358] ;  /* 0x00006b00ff0477ac */ /* 0x000e620008000a00 */
[----:B0-----:R-:W-:-:S04]  /*0050*/  IADD3 R2, P0, PT, R2, UR6, RZ ;  /* 0x0000000602027c10 */ /* 0x001fc8000ff1e0ff */
[----:B------:R-:W-:-:S05]  /*0060*/  IADD3.X R3, PT, PT, RZ, UR7, RZ, P0, !PT ;  /* 0x00000007ff037c10 */ /* 0x000fca00087fe4ff */
[----:B-1----:R-:W-:Y:S01]  /*0070*/  STG.E.U8 desc[UR4][R2.64], R0 ;  /* 0x0000000002007986 */ /* 0x002fe2000c101104 */
[----:B------:R-:W-:Y:S05]  /*0080*/  EXIT ;  /* 0x000000000000794d */ /* 0x000fea0003800000 */
.L_x_1:
        /* <DEDUP_REMOVED lines=15> */
.L_x_3:


//--------------------- .nv.shared.reserved.0     --------------------------
	.section	.nv.shared.reserved.0,"aw",@nobits
	.weak		__nv_reservedSMEM_offset_0_alias
	.size		__nv_reservedSMEM_offset_0_alias, 0, 64
	.other		__nv_reservedSMEM_offset_0_alias,@"STO_CUDA_RESERVED_SHARED STV_DEFAULT"
__nv_reservedSMEM_offset_0_alias:
	.zero		0
	.zero		64


//--------------------- .nv.constant0.fun3        --------------------------
	.section	.nv.constant0.fun3,"a",@progbits
	.sectionflags	@""
	.align	4
.nv.constant0.fun3:
	.zero		896


//--------------------- .nv.constant0.fun2        --------------------------
	.section	.nv.constant0.fun2,"a",@progbits
	.sectionflags	@""
	.align	4
.nv.constant0.fun2:
	.zero		908


//--------------------- SYMBOLS --------------------------

	.type		.nv.reservedSmem.offset0,@object
	.size		.nv.reservedSmem.offset0,0x4
